//
// Generated by NVIDIA NVVM Compiler
//
// Compiler Build ID: CL-36424714
// Cuda compilation tools, release 13.0, V13.0.88
// Based on NVVM 20.0.0
//

.version 9.0
.target sm_100
.address_size 64

	// .globl	_Z19bellman_ford_kernelPiS_iPb

.visible .entry _Z19bellman_ford_kernelPiS_iPb(
	.param .u64 .ptr .align 1 _Z19bellman_ford_kernelPiS_iPb_param_0,
	.param .u64 .ptr .align 1 _Z19bellman_ford_kernelPiS_iPb_param_1,
	.param .u32 _Z19bellman_ford_kernelPiS_iPb_param_2,
	.param .u64 .ptr .align 1 _Z19bellman_ford_kernelPiS_iPb_param_3
)
{
	.reg .pred 	%p<8>;
	.reg .b16 	%rs<2>;
	.reg .b32 	%r<21>;
	.reg .b64 	%rd<13>;

	ld.param.u64 	%rd6, [_Z19bellman_ford_kernelPiS_iPb_param_0];
	ld.param.u64 	%rd8, [_Z19bellman_ford_kernelPiS_iPb_param_1];
	ld.param.u32 	%r11, [_Z19bellman_ford_kernelPiS_iPb_param_2];
	ld.param.u64 	%rd7, [_Z19bellman_ford_kernelPiS_iPb_param_3];
	cvta.to.global.u64 	%rd1, %rd8;
	mov.u32 	%r1, %ntid.x;
	mov.u32 	%r12, %ctaid.x;
	mov.u32 	%r13, %tid.x;
	mad.lo.s32 	%r2, %r1, %r12, %r13;
	setp.ge.s32 	%p1, %r2, %r11;
	setp.lt.s32 	%p2, %r11, 1;
	or.pred  	%p3, %p1, %p2;
	@%p3 bra 	$L__BB0_8;
	mov.u32 	%r15, %nctaid.x;
	mul.lo.s32 	%r3, %r1, %r15;
	cvta.to.global.u64 	%rd2, %rd6;
	cvta.to.global.u64 	%rd3, %rd7;
	mov.b32 	%r19, 0;
$L__BB0_2:
	mul.lo.s32 	%r5, %r19, %r11;
	mul.wide.u32 	%rd9, %r19, 4;
	add.s64 	%rd4, %rd1, %rd9;
	mov.u32 	%r20, %r2;
$L__BB0_3:
	add.s32 	%r16, %r20, %r5;
	mul.wide.s32 	%rd10, %r16, 4;
	add.s64 	%rd11, %rd2, %rd10;
	ld.global.u32 	%r7, [%rd11];
	setp.gt.s32 	%p4, %r7, 999998;
	@%p4 bra 	$L__BB0_6;
	ld.global.u32 	%r17, [%rd4];
	add.s32 	%r8, %r17, %r7;
	mul.wide.s32 	%rd12, %r20, 4;
	add.s64 	%rd5, %rd1, %rd12;
	ld.global.u32 	%r18, [%rd5];
	setp.ge.s32 	%p5, %r8, %r18;
	@%p5 bra 	$L__BB0_6;
	mov.b16 	%rs1, 1;
	st.global.u8 	[%rd3], %rs1;
	st.global.u32 	[%rd5], %r8;
$L__BB0_6:
	add.s32 	%r20, %r20, %r3;
	setp.lt.s32 	%p6, %r20, %r11;
	@%p6 bra 	$L__BB0_3;
	add.s32 	%r19, %r19, 1;
	setp.ne.s32 	%p7, %r19, %r11;
	@%p7 bra 	$L__BB0_2;
$L__BB0_8:
	ret;

}


// ===== COMPILED SASS (sm_100) =====

	.target	sm_100

	.elftype	@"ET_EXEC"


//--------------------- .note.nv.tkinfo           --------------------------
	.section	.note.nv.tkinfo,"",@"SHT_NOTE"
	.sectionflags	@"SHF_NOTE_NV_TKINFO"
	.tkinfo
        /*0018*/ 	.word	0x00000002
        /*0030*/ 	.string	""
        /*0030*/ 	.string	"ptxas"
        /*0030*/ 	.string	"Cuda compilation tools, release 13.0, V13.0.88"
        /*0030*/ 	.string	"Build cuda_13.0.r13.0/compiler.36424714_0"
        /*0030*/ 	.string	"-arch sm_100 -m 64 "



//--------------------- .note.nv.cuinfo           --------------------------
	.section	.note.nv.cuinfo,"",@"SHT_NOTE"
	.sectionflags	@"SHF_NOTE_NV_CUINFO"
        /*0018*/ 	.short	0x0002
        /*001a*/ 	.short	0x0064
        /*001c*/ 	.short	0x0082
	.zero		2


//--------------------- .nv.info                  --------------------------
	.section	.nv.info,"",@"SHT_CUDA_INFO"
	.align	4


	//----- nvinfo : EIATTR_REGCOUNT
	.align		4
        /*0000*/ 	.byte	0x04, 0x2f
        /*0002*/ 	.short	(.L_1 - .L_0)
	.align		4
.L_0:
        /*0004*/ 	.word	index@(_Z19bellman_ford_kernelPiS_iPb)
        /*0008*/ 	.word	0x00000014


	//----- nvinfo : EIATTR_FRAME_SIZE
	.align		4
.L_1:
        /*000c*/ 	.byte	0x04, 0x11
        /*000e*/ 	.short	(.L_3 - .L_2)
	.align		4
.L_2:
        /*0010*/ 	.word	index@(_Z19bellman_ford_kernelPiS_iPb)
        /*0014*/ 	.word	0x00000000


	//----- nvinfo : EIATTR_MIN_STACK_SIZE
	.align		4
.L_3:
        /*0018*/ 	.byte	0x04, 0x12
        /*001a*/ 	.short	(.L_5 - .L_4)
	.align		4
.L_4:
        /*001c*/ 	.word	index@(_Z19bellman_ford_kernelPiS_iPb)
        /*0020*/ 	.word	0x00000000
.L_5:


//--------------------- .nv.compat                --------------------------
	.section	.nv.compat,"",@"SHT_CUDA_COMPAT_INFO"
	.align	4
        /*0000*/ 	.byte	0x02, 0x09, 0x00, 0x00, 0x02, 0x02, 0x01, 0x00, 0x02, 0x05, 0x05, 0x00, 0x03, 0x07, 0x01, 0x01
        /*0010*/ 	.byte	0x02, 0x03, 0x00, 0x00, 0x02, 0x06, 0x01, 0x00, 0x04, 0x0b, 0x08, 0x00, 0x09, 0x00, 0x00, 0x00
        /*0020*/ 	.byte	0x00, 0x00, 0x00, 0x00


//--------------------- .nv.info._Z19bellman_ford_kernelPiS_iPb --------------------------
	.section	.nv.info._Z19bellman_ford_kernelPiS_iPb,"",@"SHT_CUDA_INFO"
	.sectionflags	@""
	.align	4


	//----- nvinfo : EIATTR_CUDA_API_VERSION
	.align		4
        /*0000*/ 	.byte	0x04, 0x37
        /*0002*/ 	.short	(.L_7 - .L_6)
.L_6:
        /*0004*/ 	.word	0x00000082


	//----- nvinfo : EIATTR_KPARAM_INFO
	.align		4
.L_7:
        /*0008*/ 	.byte	0x04, 0x17
        /*000a*/ 	.short	(.L_9 - .L_8)
.L_8:
        /*000c*/ 	.word	0x00000000
        /*0010*/ 	.short	0x0003
        /*0012*/ 	.short	0x0018
        /*0014*/ 	.byte	0x00, 0xf5, 0x21, 0x00


	//----- nvinfo : EIATTR_KPARAM_INFO
	.align		4
.L_9:
        /*0018*/ 	.byte	0x04, 0x17
        /*001a*/ 	.short	(.L_11 - .L_10)
.L_10:
        /*001c*/ 	.word	0x00000000
        /*0020*/ 	.short	0x0002
        /*0022*/ 	.short	0x0010
        /*0024*/ 	.byte	0x00, 0xf0, 0x11, 0x00


	//----- nvinfo : EIATTR_KPARAM_INFO
	.align		4
.L_11:
        /*0028*/ 	.byte	0x04, 0x17
        /*002a*/ 	.short	(.L_13 - .L_12)
.L_12:
        /*002c*/ 	.word	0x00000000
        /*0030*/ 	.short	0x0001
        /*0032*/ 	.short	0x0008
        /*0034*/ 	.byte	0x00, 0xf5, 0x21, 0x00


	//----- nvinfo : EIATTR_KPARAM_INFO
	.align		4
.L_13:
        /*0038*/ 	.byte	0x04, 0x17
        /*003a*/ 	.short	(.L_15 - .L_14)
.L_14:
        /*003c*/ 	.word	0x00000000
        /*0040*/ 	.short	0x0000
        /*0042*/ 	.short	0x0000
        /*0044*/ 	.byte	0x00, 0xf5, 0x21, 0x00


	//----- nvinfo : EIATTR_SPARSE_MMA_MASK
	.align		4
.L_15:
        /*0048*/ 	.byte	0x03, 0x50
        /*004a*/ 	.short	0x0000


	//----- nvinfo : EIATTR_MAXREG_COUNT
	.align		4
        /*004c*/ 	.byte	0x03, 0x1b
        /*004e*/ 	.short	0x00ff


	//----- nvinfo : EIATTR_MERCURY_ISA_VERSION
	.align		4
        /*0050*/ 	.byte	0x03, 0x5f
        /*0052*/ 	.short	0x0101


	//----- nvinfo : EIATTR_VRC_CTA_INIT_COUNT
	.align		4
        /*0054*/ 	.byte	0x02, 0x4a
	.zero		1
	.zero		1


	//----- nvinfo : EIATTR_EXIT_INSTR_OFFSETS
	.align		4
        /*0058*/ 	.byte	0x04, 0x1c
        /*005a*/ 	.short	(.L_17 - .L_16)


	//   ....[0]....
.L_16:
        /*005c*/ 	.word	0x00000080


	//   ....[1]....
        /*0060*/ 	.word	0x000002d0


	//----- nvinfo : EIATTR_CRS_STACK_SIZE
	.align		4
.L_17:
        /*0064*/ 	.byte	0x04, 0x1e
        /*0066*/ 	.short	(.L_19 - .L_18)
.L_18:
        /*0068*/ 	.word	0x00000000


	//----- nvinfo : EIATTR_CBANK_PARAM_SIZE
	.align		4
.L_19:
        /*006c*/ 	.byte	0x03, 0x19
        /*006e*/ 	.short	0x0020


	//----- nvinfo : EIATTR_PARAM_CBANK
	.align		4
        /*0070*/ 	.byte	0x04, 0x0a
        /*0072*/ 	.short	(.L_21 - .L_20)
	.align		4
.L_20:
        /*0074*/ 	.word	index@(.nv.constant0._Z19bellman_ford_kernelPiS_iPb)
        /*0078*/ 	.short	0x0380
        /*007a*/ 	.short	0x0020


	//----- nvinfo : EIATTR_SW_WAR
	.align		4
.L_21:
        /*007c*/ 	.byte	0x04, 0x36
        /*007e*/ 	.short	(.L_23 - .L_22)
.L_22:
        /*0080*/ 	.word	0x00000008
.L_23:


//--------------------- .nv.callgraph             --------------------------
	.section	.nv.callgraph,"",@"SHT_CUDA_CALLGRAPH"
	.align	4
	.sectionentsize	8
	.align		4
        /*0000*/ 	.word	0x00000000
	.align		4
        /*0004*/ 	.word	0xffffffff
	.align		4
        /*0008*/ 	.word	0x00000000
	.align		4
        /*000c*/ 	.word	0xfffffffe
	.align		4
        /*0010*/ 	.word	0x00000000
	.align		4
        /*0014*/ 	.word	0xfffffffd
	.align		4
        /*0018*/ 	.word	0x00000000
	.align		4
        /*001c*/ 	.word	0xfffffffc


//--------------------- .text._Z19bellman_ford_kernelPiS_iPb --------------------------
	.section	.text._Z19bellman_ford_kernelPiS_iPb,"ax",@progbits
	.align	128
        .global         _Z19bellman_ford_kernelPiS_iPb
        .type           _Z19bellman_ford_kernelPiS_iPb,@function
        .size           _Z19bellman_ford_kernelPiS_iPb,(.L_x_6 - _Z19bellman_ford_kernelPiS_iPb)
        .other          _Z19bellman_ford_kernelPiS_iPb,@"STO_CUDA_ENTRY STV_DEFAULT"
_Z19bellman_ford_kernelPiS_iPb:
.text._Z19bellman_ford_kernelPiS_iPb:
[----:B------:R-:W-:Y:S01]  /*0000*/  LDC R1, c[0x0][0x37c] ;  /* 0x0000df00ff017b82 */ /* 0x000fe20000000800 */
[----:B------:R-:W0:Y:S07]  /*0010*/  S2R R0, SR_CTAID.X ;  /* 0x0000000000007919 */ /* 0x000e2e0000002500 */
[----:B------:R-:W1:Y:S01]  /*0020*/  LDC R5, c[0x0][0x390] ;  /* 0x0000e400ff057b82 */ /* 0x000e620000000800 */
[----:B------:R-:W0:Y:S01]  /*0030*/  LDCU UR4, c[0x0][0x360] ;  /* 0x00006c00ff0477ac */ /* 0x000e220008000800 */
[----:B------:R-:W0:Y:S01]  /*0040*/  S2R R3, SR_TID.X ;  /* 0x0000000000037919 */ /* 0x000e220000002100 */
[----:B-1----:R-:W-:Y:S01]  /*0050*/  ISETP.GE.AND P0, PT, R5, 0x1, PT ;  /* 0x000000010500780c */ /* 0x002fe20003f06270 */
[----:B0-----:R-:W-:-:S05]  /*0060*/  IMAD R0, R0, UR4, R3 ;  /* 0x0000000400007c24 */ /* 0x001fca000f8e0203 */
[----:B------:R-:W-:-:S13]  /*0070*/  ISETP.GE.OR P0, PT, R0, R5, !P0 ;  /* 0x000000050000720c */ /* 0x000fda0004706670 */
[----:B------:R-:W-:Y:S05]  /*0080*/  @P0 EXIT ;  /* 0x000000000000094d */ /* 0x000fea0003800000 */
[----:B------:R-:W0:Y:S01]  /*0090*/  LDCU UR5, c[0x0][0x370] ;  /* 0x00006e00ff0577ac */ /* 0x000e220008000800 */
[----:B------:R-:W-:Y:S01]  /*00a0*/  IMAD.MOV.U32 R13, RZ, RZ, RZ ;  /* 0x000000ffff0d7224 */ /* 0x000fe200078e00ff */
[----:B------:R-:W1:Y:S01]  /*00b0*/  LDCU.64 UR6, c[0x0][0x358] ;  /* 0x00006b00ff0677ac */ /* 0x000e620008000a00 */
[----:B0-----:R-:W-:-:S12]  /*00c0*/  UIMAD UR4, UR4, UR5, URZ ;  /* 0x00000005040472a4 */ /* 0x001fd8000f8e02ff */
.L_x_4:
[----:B0-----:R-:W0:Y:S01]  /*00d0*/  LDC.64 R6, c[0x0][0x388] ;  /* 0x0000e200ff067b82 */ /* 0x001e220000000a00 */
[----:B------:R-:W2:Y:S01]  /*00e0*/  LDCU UR5, c[0x0][0x390] ;  /* 0x00007200ff0577ac */ /* 0x000ea20008000800 */
[----:B------:R-:W-:Y:S01]  /*00f0*/  MOV R14, R13 ;  /* 0x0000000d000e7202 */ /* 0x000fe20000000f00 */
[----:B------:R-:W-:Y:S01]  /*0100*/  BSSY.RECONVERGENT B0, `(.L_x_0) ;  /* 0x000001b000007945 */ /* 0x000fe20003800200 */
[----:B------:R-:W-:-:S04]  /*0110*/  MOV R15, R0 ;  /* 0x00000000000f7202 */ /* 0x000fc80000000f00 */
[----:B------:R-:W3:Y:S08]  /*0120*/  LDC R16, c[0x0][0x390] ;  /* 0x0000e400ff107b82 */ /* 0x000ef00000000800 */
[----:B----4-:R-:W4:Y:S08]  /*0130*/  LDC.64 R4, c[0x0][0x388] ;  /* 0x0000e200ff047b82 */ /* 0x010f300000000a00 */
[----:B------:R-:W1:Y:S01]  /*0140*/  LDC.64 R2, c[0x0][0x380] ;  /* 0x0000e000ff027b82 */ /* 0x000e620000000a00 */
[----:B0-----:R-:W-:-:S04]  /*0150*/  IMAD.WIDE.U32 R6, R13, 0x4, R6 ;  /* 0x000000040d067825 */ /* 0x001fc800078e0006 */
[----:B------:R-:W-:-:S05]  /*0160*/  VIADD R13, R13, 0x1 ;  /* 0x000000010d0d7836 */ /* 0x000fca0000000000 */
[----:B--23--:R-:W-:-:S13]  /*0170*/  ISETP.NE.AND P0, PT, R13, UR5, PT ;  /* 0x000000050d007c0c */ /* 0x00cfda000bf05270 */
.L_x_3:
[----:B0-----:R-:W-:-:S04]  /*0180*/  IMAD R9, R14, R16, R15 ;  /* 0x000000100e097224 */ /* 0x001fc800078e020f */
[----:B-1----:R-:W-:-:S05]  /*0190*/  IMAD.WIDE R8, R9, 0x4, R2 ;  /* 0x0000000409087825 */ /* 0x002fca00078e0202 */
[----:B------:R-:W2:Y:S01]  /*01a0*/  LDG.E R17, desc[UR6][R8.64] ;  /* 0x0000000608117981 */ /* 0x000ea2000c1e1900 */
[----:B------:R-:W-:Y:S01]  /*01b0*/  BSSY.RECONVERGENT B1, `(.L_x_1) ;  /* 0x000000c000017945 */ /* 0x000fe20003800200 */
[----:B--2---:R-:W-:-:S13]  /*01c0*/  ISETP.GT.AND P1, PT, R17, 0xf423e, PT ;  /* 0x000f423e1100780c */ /* 0x004fda0003f24270 */
[----:B------:R-:W-:Y:S05]  /*01d0*/  @P1 BRA `(.L_x_2) ;  /* 0x0000000000241947 */ /* 0x000fea0003800000 */
[----:B----4-:R-:W-:Y:S01]  /*01e0*/  IMAD.WIDE R8, R15, 0x4, R4 ;  /* 0x000000040f087825 */ /* 0x010fe200078e0204 */
[----:B------:R-:W2:Y:S04]  /*01f0*/  LDG.E R10, desc[UR6][R6.64] ;  /* 0x00000006060a7981 */ /* 0x000ea8000c1e1900 */
[----:B------:R-:W3:Y:S01]  /*0200*/  LDG.E R11, desc[UR6][R8.64] ;  /* 0x00000006080b7981 */ /* 0x000ee2000c1e1900 */
[----:B------:R-:W-:Y:S02]  /*0210*/  HFMA2 R12, -RZ, RZ, 0, 5.9604644775390625e-08 ;  /* 0x00000001ff0c7431 */ /* 0x000fe400000001ff */
[----:B--2---:R-:W-:-:S05]  /*0220*/  IMAD.IADD R17, R17, 0x1, R10 ;  /* 0x0000000111117824 */ /* 0x004fca00078e020a */
[----:B---3--:R-:W-:-:S13]  /*0230*/  ISETP.GE.AND P1, PT, R17, R11, PT ;  /* 0x0000000b1100720c */ /* 0x008fda0003f26270 */
[----:B------:R-:W0:Y:S02]  /*0240*/  @!P1 LDC.64 R10, c[0x0][0x398] ;  /* 0x0000e600ff0a9b82 */ /* 0x000e240000000a00 */
[----:B0-----:R0:W-:Y:S04]  /*0250*/  @!P1 STG.E.U8 desc[UR6][R10.64], R12 ;  /* 0x0000000c0a009986 */ /* 0x0011e8000c101106 */
[----:B------:R0:W-:Y:S02]  /*0260*/  @!P1 STG.E desc[UR6][R8.64], R17 ;  /* 0x0000001108009986 */ /* 0x0001e4000c101906 */
.L_x_2:
[----:B------:R-:W-:Y:S05]  /*0270*/  BSYNC.RECONVERGENT B1 ;  /* 0x0000000000017941 */ /* 0x000fea0003800200 */
.L_x_1:
[----:B------:R-:W-:-:S05]  /*0280*/  VIADD R15, R15, UR4 ;  /* 0x000000040f0f7c36 */ /* 0x000fca0008000000 */
[----:B------:R-:W-:-:S13]  /*0290*/  ISETP.GE.AND P1, PT, R15, R16, PT ;  /* 0x000000100f00720c */ /* 0x000fda0003f26270 */
[----:B------:R-:W-:Y:S05]  /*02a0*/  @!P1 BRA `(.L_x_3) ;  /* 0xfffffffc00b49947 */ /* 0x000fea000383ffff */
[----:B------:R-:W-:Y:S05]  /*02b0*/  BSYNC.RECONVERGENT B0 ;  /* 0x0000000000007941 */ /* 0x000fea0003800200 */
.L_x_0:
[----:B------:R-:W-:Y:S05]  /*02c0*/  @P0 BRA `(.L_x_4) ;  /* 0xfffffffc00800947 */ /* 0x000fea000383ffff */
[----:B------:R-:W-:Y:S05]  /*02d0*/  EXIT ;  /* 0x000000000000794d */ /* 0x000fea0003800000 */
.L_x_5:
[----:B------:R-:W-:-:S00]  /*02e0*/  BRA `(.L_x_5) ;  /* 0xfffffffc00fc7947 */ /* 0x000fc0000383ffff */
[----:B------:R-:W-:-:S00]  /*02f0*/  NOP ;  /* 0x0000000000007918 */ /* 0x000fc00000000000 */
        /* <DEDUP_REMOVED lines=8> */
.L_x_6:


//--------------------- .nv.shared.reserved.0     --------------------------
	.section	.nv.shared.reserved.0,"aw",@nobits
	.weak		__nv_reservedSMEM_offset_0_alias
	.size		__nv_reservedSMEM_offset_0_alias, 0, 64
	.other		__nv_reservedSMEM_offset_0_alias,@"STO_CUDA_RESERVED_SHARED STV_DEFAULT"
__nv_reservedSMEM_offset_0_alias:
	.zero		0
	.zero		64


//--------------------- .nv.constant0._Z19bellman_ford_kernelPiS_iPb --------------------------
	.section	.nv.constant0._Z19bellman_ford_kernelPiS_iPb,"a",@progbits
	.sectionflags	@""
	.align	4
.nv.constant0._Z19bellman_ford_kernelPiS_iPb:
	.zero		928


//--------------------- SYMBOLS --------------------------

	.type		.nv.reservedSmem.offset0,@object
	.size		.nv.reservedSmem.offset0,0x4
